	.version 1.4
	.target sm_10, map_f64_to_f32
	// compiled with /usr/local/cuda-5.0/open64/lib//be
	// nvopencc 4.1 built on 2012-09-21

	//-----------------------------------------------------------
	// Compiling /tmp/tmpxft_00005a40_00000000-9_mcSeed_ext.cpp3.i (/tmp/ccBI#.N2pEVj)
	//-----------------------------------------------------------

	//-----------------------------------------------------------
	// Options:
	//-----------------------------------------------------------
	//  Target:ptx, ISA:sm_10, Endian:little, Pointer Size:64
	//  -O3	(Optimization level)
	//  -g0	(Debug level)
	//  -m2	(Report advisories)
	//-----------------------------------------------------------

	.file	1	"<command-line>"
	.file	2	"/tmp/tmpxft_00005a40_00000000-8_mcSeed_ext.cudafe2.gpu"
	.file	3	"/usr/lib/gcc/x86_64-linux-gnu/4.6/include/stddef.h"
	.file	4	"/usr/local/cuda-5.0/bin/../include/crt/device_runtime.h"
	.file	5	"/usr/local/cuda-5.0/bin/../include/host_defines.h"
	.file	6	"/usr/local/cuda-5.0/bin/../include/builtin_types.h"
	.file	7	"/usr/local/cuda-5.0/bin/../include/device_types.h"
	.file	8	"/usr/local/cuda-5.0/bin/../include/driver_types.h"
	.file	9	"/usr/local/cuda-5.0/bin/../include/surface_types.h"
	.file	10	"/usr/local/cuda-5.0/bin/../include/texture_types.h"
	.file	11	"/usr/local/cuda-5.0/bin/../include/vector_types.h"
	.file	12	"/usr/local/cuda-5.0/bin/../include/device_launch_parameters.h"
	.file	13	"/usr/local/cuda-5.0/bin/../include/crt/storage_class.h"
	.file	14	"mcSeed_ext.cu"
	.file	15	"/usr/local/cuda-5.0/bin/../include/common_functions.h"
	.file	16	"/usr/local/cuda-5.0/bin/../include/math_functions.h"
	.file	17	"/usr/local/cuda-5.0/bin/../include/math_constants.h"
	.file	18	"/usr/local/cuda-5.0/bin/../include/device_functions.h"
	.file	19	"/usr/local/cuda-5.0/bin/../include/sm_11_atomic_functions.h"
	.file	20	"/usr/local/cuda-5.0/bin/../include/sm_12_atomic_functions.h"
	.file	21	"/usr/local/cuda-5.0/bin/../include/sm_13_double_functions.h"
	.file	22	"/usr/local/cuda-5.0/bin/../include/sm_20_atomic_functions.h"
	.file	23	"/usr/local/cuda-5.0/bin/../include/sm_35_atomic_functions.h"
	.file	24	"/usr/local/cuda-5.0/bin/../include/sm_20_intrinsics.h"
	.file	25	"/usr/local/cuda-5.0/bin/../include/sm_30_intrinsics.h"
	.file	26	"/usr/local/cuda-5.0/bin/../include/sm_35_intrinsics.h"
	.file	27	"/usr/local/cuda-5.0/bin/../include/surface_functions.h"
	.file	28	"/usr/local/cuda-5.0/bin/../include/texture_fetch_functions.h"
	.file	29	"/usr/local/cuda-5.0/bin/../include/texture_indirect_functions.h"
	.file	30	"/usr/local/cuda-5.0/bin/../include/surface_indirect_functions.h"
	.file	31	"/usr/local/cuda-5.0/bin/../include/math_functions_dbl_ptx1.h"


	.entry _Z10mcSeed_extPfS_S_S_S_iffi (
		.param .u64 __cudaparm__Z10mcSeed_extPfS_S_S_S_iffi_xi,
		.param .u64 __cudaparm__Z10mcSeed_extPfS_S_S_S_iffi_rn1,
		.param .u64 __cudaparm__Z10mcSeed_extPfS_S_S_S_iffi_rn2,
		.param .u64 __cudaparm__Z10mcSeed_extPfS_S_S_S_iffi_roi,
		.param .u64 __cudaparm__Z10mcSeed_extPfS_S_S_S_iffi_xo,
		.param .s32 __cudaparm__Z10mcSeed_extPfS_S_S_S_iffi_nA,
		.param .f32 __cudaparm__Z10mcSeed_extPfS_S_S_S_iffi_Lx,
		.param .f32 __cudaparm__Z10mcSeed_extPfS_S_S_S_iffi_M0r,
		.param .s32 __cudaparm__Z10mcSeed_extPfS_S_S_S_iffi_N)
	{
	.reg .u16 %rh<4>;
	.reg .u32 %r<29>;
	.reg .u64 %rd<18>;
	.reg .f32 %f<35>;
	.reg .f64 %fd<12>;
	.reg .pred %p<11>;
	.loc	14	31	0
$LDWbegin__Z10mcSeed_extPfS_S_S_S_iffi:
	mov.u16 	%rh1, %ctaid.x;
	mov.u16 	%rh2, %ntid.x;
	mul.wide.u16 	%r1, %rh1, %rh2;
	cvt.u32.u16 	%r2, %tid.x;
	add.u32 	%r3, %r2, %r1;
	ld.param.s32 	%r4, [__cudaparm__Z10mcSeed_extPfS_S_S_S_iffi_N];
	setp.le.s32 	%p1, %r4, %r3;
	@%p1 bra 	$Lt_0_8706;
	.loc	14	40	0
	cvt.s64.s32 	%rd1, %r3;
	mul.wide.s32 	%rd2, %r3, 4;
	ld.param.u64 	%rd3, [__cudaparm__Z10mcSeed_extPfS_S_S_S_iffi_rn1];
	add.u64 	%rd4, %rd2, %rd3;
	ld.global.f32 	%f1, [%rd4+0];
	.loc	14	31	0
	ld.param.s32 	%r4, [__cudaparm__Z10mcSeed_extPfS_S_S_S_iffi_N];
	.loc	14	41	0
	add.s32 	%r5, %r4, %r3;
	cvt.s64.s32 	%rd5, %r5;
	mul.wide.s32 	%rd6, %r5, 4;
	add.u64 	%rd7, %rd6, %rd3;
	ld.global.f32 	%f2, [%rd7+0];
	.loc	14	44	0
	ld.param.f32 	%f3, [__cudaparm__Z10mcSeed_extPfS_S_S_S_iffi_Lx];
	mul.f32 	%f4, %f1, %f3;
	.loc	14	45	0
	mul.f32 	%f5, %f2, %f3;
	ld.param.s32 	%r6, [__cudaparm__Z10mcSeed_extPfS_S_S_S_iffi_nA];
	mov.s32 	%r7, 0;
	setp.gt.s32 	%p2, %r6, %r7;
$Lt_0_9730:
 //<loop> Loop body line 45, nesting depth: 1, estimated iterations: unknown
	@!%p2 bra 	$Lt_0_12802;
	ld.param.s32 	%r6, [__cudaparm__Z10mcSeed_extPfS_S_S_S_iffi_nA];
	mov.s32 	%r8, %r6;
	mov.s32 	%r9, %r6;
	add.s32 	%r10, %r6, %r6;
	ld.param.u64 	%rd8, [__cudaparm__Z10mcSeed_extPfS_S_S_S_iffi_roi];
	ld.param.u64 	%rd9, [__cudaparm__Z10mcSeed_extPfS_S_S_S_iffi_xo];
	mov.s64 	%rd10, %rd9;
	cvt.s64.s32 	%rd11, %r6;
	mul.wide.s32 	%rd12, %r6, 4;
	add.u64 	%rd13, %rd9, %rd12;
	mov.s32 	%r11, 0;
	mov.s32 	%r12, %r8;
$Lt_0_10498:
 //<loop> Loop body line 45, nesting depth: 1, estimated iterations: unknown
	ld.global.f32 	%f6, [%rd10+0];
	sub.f32 	%f7, %f4, %f6;
	ld.global.f32 	%f8, [%rd13+0];
	sub.f32 	%f9, %f5, %f8;
	ld.global.f32 	%f10, [%rd8+0];
	mul.f32 	%f11, %f9, %f9;
	mad.f32 	%f12, %f7, %f7, %f11;
	sqrt.approx.f32 	%f13, %f12;
	setp.gt.f32 	%p3, %f10, %f13;
	@!%p3 bra 	$Lt_0_10754;
	.loc	14	57	0
	cvt.f64.f32 	%fd1, %f1;
	mov.f64 	%fd2, 0d41e0000000000000;	// 2.14748e+09
	mul.f64 	%fd3, %fd1, %fd2;
	abs.f64 	%fd4, %fd3;
	cvt.rn.f32.f64 	%f14, %fd3;
	cvt.rn.f32.f64 	%f15, %fd4;
	mov.b32 	%r13, %f14;
	and.b32 	%r14, %r13, -2147483648;
	or.b32 	%r15, %r14, 1056964608;
	mov.b32 	%f16, %r15;
	add.f32 	%f17, %f14, %f16;
	cvt.rzi.f32.f32 	%f18, %f17;
	mov.f32 	%f19, 0f4b000000;    	// 8.38861e+06
	setp.gt.f32 	%p4, %f15, %f19;
	selp.f32 	%f20, %f14, %f18, %p4;
	mov.f32 	%f21, 0f3f000000;    	// 0.5
	setp.lt.f32 	%p5, %f15, %f21;
	@!%p5 bra 	$Lt_0_11266;
	.loc	16	10798	0
	cvt.rzi.f32.f32 	%f20, %f14;
$Lt_0_11266:
	.loc	14	58	0
	cvt.f64.f32 	%fd5, %f20;
	cvt.rzi.s32.f64 	%r16, %fd5;
	mul.lo.s32 	%r17, %r16, 1103515245;
	add.s32 	%r18, %r17, 12345;
	abs.s32 	%r19, %r18;
	cvt.rn.f32.s32 	%f22, %r19;
	mov.f32 	%f23, 0f30000000;    	// 4.65661e-10
	mul.f32 	%f1, %f22, %f23;
	.loc	16	10799	0
	cvt.f64.f32 	%fd6, %f2;
	mov.f64 	%fd7, 0d41e0000000000000;	// 2.14748e+09
	mul.f64 	%fd8, %fd6, %fd7;
	abs.f64 	%fd9, %fd8;
	cvt.rn.f32.f64 	%f24, %fd8;
	cvt.rn.f32.f64 	%f25, %fd9;
	mov.b32 	%r20, %f24;
	and.b32 	%r21, %r20, -2147483648;
	or.b32 	%r22, %r21, 1056964608;
	mov.b32 	%f26, %r22;
	add.f32 	%f27, %f24, %f26;
	cvt.rzi.f32.f32 	%f28, %f27;
	mov.f32 	%f29, 0f4b000000;    	// 8.38861e+06
	setp.gt.f32 	%p6, %f25, %f29;
	selp.f32 	%f20, %f24, %f28, %p6;
	mov.f32 	%f30, 0f3f000000;    	// 0.5
	setp.lt.f32 	%p7, %f25, %f30;
	@!%p7 bra 	$Lt_0_11778;
	.loc	16	10798	0
	cvt.rzi.f32.f32 	%f20, %f24;
$Lt_0_11778:
	.loc	14	59	0
	cvt.f64.f32 	%fd10, %f20;
	cvt.rzi.s32.f64 	%r23, %fd10;
	mul.lo.s32 	%r24, %r23, 1103515245;
	add.s32 	%r25, %r24, 12345;
	abs.s32 	%r26, %r25;
	cvt.rn.f32.s32 	%f31, %r26;
	mov.f32 	%f32, 0f30000000;    	// 4.65661e-10
	mul.f32 	%f33, %f31, %f32;
	mov.f32 	%f2, %f33;
	.loc	14	44	0
	ld.param.f32 	%f3, [__cudaparm__Z10mcSeed_extPfS_S_S_S_iffi_Lx];
	.loc	14	62	0
	mul.f32 	%f4, %f1, %f3;
	.loc	14	63	0
	mul.f32 	%f5, %f33, %f3;
	mov.s32 	%r11, 1;
$Lt_0_10754:
	add.s32 	%r9, %r9, 1;
	add.u64 	%rd13, %rd13, 4;
	add.u64 	%rd10, %rd10, 4;
	add.u64 	%rd8, %rd8, 4;
	setp.ne.s32 	%p8, %r9, %r10;
	@%p8 bra 	$Lt_0_10498;
	bra.uni 	$Lt_0_9986;
$Lt_0_12802:
	mov.s32 	%r11, 0;
$Lt_0_9986:
	mov.u32 	%r27, 0;
	setp.ne.s32 	%p9, %r11, %r27;
	@%p9 bra 	$Lt_0_9730;
	.loc	14	68	0
	ld.param.u64 	%rd14, [__cudaparm__Z10mcSeed_extPfS_S_S_S_iffi_xi];
	add.u64 	%rd15, %rd2, %rd14;
	st.global.f32 	[%rd15+0], %f4;
	.loc	14	69	0
	add.u64 	%rd16, %rd6, %rd14;
	st.global.f32 	[%rd16+0], %f5;
$Lt_0_8706:
	.loc	14	71	0
	exit;
$LDWend__Z10mcSeed_extPfS_S_S_S_iffi:
	} // _Z10mcSeed_extPfS_S_S_S_iffi



// ===== COMPILED SASS (sm_100) =====

	.target	sm_100

	.elftype	@"ET_EXEC"


//--------------------- .note.nv.tkinfo           --------------------------
	.section	.note.nv.tkinfo,"",@"SHT_NOTE"
	.sectionflags	@"SHF_NOTE_NV_TKINFO"
	.tkinfo
        /*0018*/ 	.word	0x00000002
        /*0030*/ 	.string	""
        /*0030*/ 	.string	"ptxas"
        /*0030*/ 	.string	"Cuda compilation tools, release 13.0, V13.0.88"
        /*0030*/ 	.string	"Build cuda_13.0.r13.0/compiler.36424714_0"
        /*0030*/ 	.string	"-arch sm_100 "



//--------------------- .note.nv.cuinfo           --------------------------
	.section	.note.nv.cuinfo,"",@"SHT_NOTE"
	.sectionflags	@"SHF_NOTE_NV_CUINFO"
        /*0018*/ 	.short	0x0002
        /*001a*/ 	.short	0x000a
        /*001c*/ 	.short	0x0082
	.zero		2


//--------------------- .nv.info                  --------------------------
	.section	.nv.info,"",@"SHT_CUDA_INFO"
	.align	4


	//----- nvinfo : EIATTR_REGCOUNT
	.align		4
        /*0000*/ 	.byte	0x04, 0x2f
        /*0002*/ 	.short	(.L_1 - .L_0)
	.align		4
.L_0:
        /*0004*/ 	.word	index@(_Z10mcSeed_extPfS_S_S_S_iffi)
        /*0008*/ 	.word	0x0000001a


	//----- nvinfo : EIATTR_FRAME_SIZE
	.align		4
.L_1:
        /*000c*/ 	.byte	0x04, 0x11
        /*000e*/ 	.short	(.L_3 - .L_2)
	.align		4
.L_2:
        /*0010*/ 	.word	index@(_Z10mcSeed_extPfS_S_S_S_iffi)
        /*0014*/ 	.word	0x00000000


	//----- nvinfo : EIATTR_MIN_STACK_SIZE
	.align		4
.L_3:
        /*0018*/ 	.byte	0x04, 0x12
        /*001a*/ 	.short	(.L_5 - .L_4)
	.align		4
.L_4:
        /*001c*/ 	.word	index@(_Z10mcSeed_extPfS_S_S_S_iffi)
        /*0020*/ 	.word	0x00000000
.L_5:


//--------------------- .nv.compat                --------------------------
	.section	.nv.compat,"",@"SHT_CUDA_COMPAT_INFO"
	.align	4
        /*0000*/ 	.byte	0x02, 0x09, 0x00, 0x00, 0x02, 0x02, 0x01, 0x00, 0x02, 0x05, 0x05, 0x00, 0x03, 0x07, 0x01, 0x01
        /*0010*/ 	.byte	0x02, 0x03, 0x00, 0x00, 0x02, 0x06, 0x01, 0x00, 0x04, 0x0b, 0x08, 0x00, 0x01, 0x00, 0x00, 0x00
        /*0020*/ 	.byte	0x00, 0x00, 0x00, 0x00


//--------------------- .nv.info._Z10mcSeed_extPfS_S_S_S_iffi --------------------------
	.section	.nv.info._Z10mcSeed_extPfS_S_S_S_iffi,"",@"SHT_CUDA_INFO"
	.sectionflags	@""
	.align	4


	//----- nvinfo : EIATTR_CUDA_API_VERSION
	.align		4
        /*0000*/ 	.byte	0x04, 0x37
        /*0002*/ 	.short	(.L_7 - .L_6)
.L_6:
        /*0004*/ 	.word	0x00000082


	//----- nvinfo : EIATTR_KPARAM_INFO
	.align		4
.L_7:
        /*0008*/ 	.byte	0x04, 0x17
        /*000a*/ 	.short	(.L_9 - .L_8)
.L_8:
        /*000c*/ 	.word	0x00000000
        /*0010*/ 	.short	0x0008
        /*0012*/ 	.short	0x0034
        /*0014*/ 	.byte	0x00, 0xf0, 0x11, 0x00


	//----- nvinfo : EIATTR_KPARAM_INFO
	.align		4
.L_9:
        /*0018*/ 	.byte	0x04, 0x17
        /*001a*/ 	.short	(.L_11 - .L_10)
.L_10:
        /*001c*/ 	.word	0x00000000
        /*0020*/ 	.short	0x0007
        /*0022*/ 	.short	0x0030
        /*0024*/ 	.byte	0x00, 0xf0, 0x11, 0x00


	//----- nvinfo : EIATTR_KPARAM_INFO
	.align		4
.L_11:
        /*0028*/ 	.byte	0x04, 0x17
        /*002a*/ 	.short	(.L_13 - .L_12)
.L_12:
        /*002c*/ 	.word	0x00000000
        /*0030*/ 	.short	0x0006
        /*0032*/ 	.short	0x002c
        /*0034*/ 	.byte	0x00, 0xf0, 0x11, 0x00


	//----- nvinfo : EIATTR_KPARAM_INFO
	.align		4
.L_13:
        /*0038*/ 	.byte	0x04, 0x17
        /*003a*/ 	.short	(.L_15 - .L_14)
.L_14:
        /*003c*/ 	.word	0x00000000
        /*0040*/ 	.short	0x0005
        /*0042*/ 	.short	0x0028
        /*0044*/ 	.byte	0x00, 0xf0, 0x11, 0x00


	//----- nvinfo : EIATTR_KPARAM_INFO
	.align		4
.L_15:
        /*0048*/ 	.byte	0x04, 0x17
        /*004a*/ 	.short	(.L_17 - .L_16)
.L_16:
        /*004c*/ 	.word	0x00000000
        /*0050*/ 	.short	0x0004
        /*0052*/ 	.short	0x0020
        /*0054*/ 	.byte	0x00, 0xf0, 0x21, 0x00


	//----- nvinfo : EIATTR_KPARAM_INFO
	.align		4
.L_17:
        /*0058*/ 	.byte	0x04, 0x17
        /*005a*/ 	.short	(.L_19 - .L_18)
.L_18:
        /*005c*/ 	.word	0x00000000
        /*0060*/ 	.short	0x0003
        /*0062*/ 	.short	0x0018
        /*0064*/ 	.byte	0x00, 0xf0, 0x21, 0x00


	//----- nvinfo : EIATTR_KPARAM_INFO
	.align		4
.L_19:
        /*0068*/ 	.byte	0x04, 0x17
        /*006a*/ 	.short	(.L_21 - .L_20)
.L_20:
        /*006c*/ 	.word	0x00000000
        /*0070*/ 	.short	0x0002
        /*0072*/ 	.short	0x0010
        /*0074*/ 	.byte	0x00, 0xf0, 0x21, 0x00


	//----- nvinfo : EIATTR_KPARAM_INFO
	.align		4
.L_21:
        /*0078*/ 	.byte	0x04, 0x17
        /*007a*/ 	.short	(.L_23 - .L_22)
.L_22:
        /*007c*/ 	.word	0x00000000
        /*0080*/ 	.short	0x0001
        /*0082*/ 	.short	0x0008
        /*0084*/ 	.byte	0x00, 0xf0, 0x21, 0x00


	//----- nvinfo : EIATTR_KPARAM_INFO
	.align		4
.L_23:
        /*0088*/ 	.byte	0x04, 0x17
        /*008a*/ 	.short	(.L_25 - .L_24)
.L_24:
        /*008c*/ 	.word	0x00000000
        /*0090*/ 	.short	0x0000
        /*0092*/ 	.short	0x0000
        /*0094*/ 	.byte	0x00, 0xf0, 0x21, 0x00


	//----- nvinfo : EIATTR_SPARSE_MMA_MASK
	.align		4
.L_25:
        /*0098*/ 	.byte	0x03, 0x50
        /*009a*/ 	.short	0x0000


	//----- nvinfo : EIATTR_MAXREG_COUNT
	.align		4
        /*009c*/ 	.byte	0x03, 0x1b
        /*009e*/ 	.short	0x00ff


	//----- nvinfo : EIATTR_MERCURY_ISA_VERSION
	.align		4
        /*00a0*/ 	.byte	0x03, 0x5f
        /*00a2*/ 	.short	0x0101


	//----- nvinfo : EIATTR_VRC_CTA_INIT_COUNT
	.align		4
        /*00a4*/ 	.byte	0x02, 0x4a
	.zero		1
	.zero		1


	//----- nvinfo : EIATTR_EXIT_INSTR_OFFSETS
	.align		4
        /*00a8*/ 	.byte	0x04, 0x1c
        /*00aa*/ 	.short	(.L_27 - .L_26)


	//   ....[0]....
.L_26:
        /*00ac*/ 	.word	0x000000a0


	//   ....[1]....
        /*00b0*/ 	.word	0x00000760


	//----- nvinfo : EIATTR_CRS_STACK_SIZE
	.align		4
.L_27:
        /*00b4*/ 	.byte	0x04, 0x1e
        /*00b6*/ 	.short	(.L_29 - .L_28)
.L_28:
        /*00b8*/ 	.word	0x00000000


	//----- nvinfo : EIATTR_CBANK_PARAM_SIZE
	.align		4
.L_29:
        /*00bc*/ 	.byte	0x03, 0x19
        /*00be*/ 	.short	0x0038


	//----- nvinfo : EIATTR_PARAM_CBANK
	.align		4
        /*00c0*/ 	.byte	0x04, 0x0a
        /*00c2*/ 	.short	(.L_31 - .L_30)
	.align		4
.L_30:
        /*00c4*/ 	.word	index@(.nv.constant0._Z10mcSeed_extPfS_S_S_S_iffi)
        /*00c8*/ 	.short	0x0380
        /*00ca*/ 	.short	0x0038


	//----- nvinfo : EIATTR_SW_WAR
	.align		4
.L_31:
        /*00cc*/ 	.byte	0x04, 0x36
        /*00ce*/ 	.short	(.L_33 - .L_32)
.L_32:
        /*00d0*/ 	.word	0x00000008
.L_33:


//--------------------- .nv.callgraph             --------------------------
	.section	.nv.callgraph,"",@"SHT_CUDA_CALLGRAPH"
	.align	4
	.sectionentsize	8
	.align		4
        /*0000*/ 	.word	0x00000000
	.align		4
        /*0004*/ 	.word	0xffffffff
	.align		4
        /*0008*/ 	.word	0x00000000
	.align		4
        /*000c*/ 	.word	0xfffffffe
	.align		4
        /*0010*/ 	.word	0x00000000
	.align		4
        /*0014*/ 	.word	0xfffffffd
	.align		4
        /*0018*/ 	.word	0x00000000
	.align		4
        /*001c*/ 	.word	0xfffffffc


//--------------------- .text._Z10mcSeed_extPfS_S_S_S_iffi --------------------------
	.section	.text._Z10mcSeed_extPfS_S_S_S_iffi,"ax",@progbits
	.align	128
.text._Z10mcSeed_extPfS_S_S_S_iffi:
        .type           _Z10mcSeed_extPfS_S_S_S_iffi,@function
        .size           _Z10mcSeed_extPfS_S_S_S_iffi,(.L_x_8 - _Z10mcSeed_extPfS_S_S_S_iffi)
        .other          _Z10mcSeed_extPfS_S_S_S_iffi,@"STO_CUDA_ENTRY STV_DEFAULT"
_Z10mcSeed_extPfS_S_S_S_iffi:
[----:B------:R-:W-:Y:S01]  /*0000*/  LDC R1, c[0x0][0x37c] ;  /* 0x0000df00ff017b82 */ /* 0x000fe20000000800 */
[----:B------:R-:W0:Y:S07]  /*0010*/  S2R R0, SR_TID.X ;  /* 0x0000000000007919 */ /* 0x000e2e0000002100 */
[----:B------:R-:W1:Y:S01]  /*0020*/  S2UR UR4, SR_CTAID.X ;  /* 0x00000000000479c3 */ /* 0x000e620000002500 */
[----:B------:R-:W2:Y:S07]  /*0030*/  LDCU UR6, c[0x0][0x3b4] ;  /* 0x00007680ff0677ac */ /* 0x000eae0008000800 */
[----:B------:R-:W3:Y:S01]  /*0040*/  LDC R3, c[0x0][0x360] ;  /* 0x0000d800ff037b82 */ /* 0x000ee20000000800 */
[----:B-1----:R-:W-:Y:S01]  /*0050*/  ULOP3.LUT UR4, UR4, 0xffff, URZ, 0xc0, !UPT ;  /* 0x0000ffff04047892 */ /* 0x002fe2000f8ec0ff */
[----:B0-----:R-:W-:-:S02]  /*0060*/  LOP3.LUT R0, R0, 0xffff, RZ, 0xc0, !PT ;  /* 0x0000ffff00007812 */ /* 0x001fc400078ec0ff */
[----:B---3--:R-:W-:-:S05]  /*0070*/  LOP3.LUT R3, R3, 0xffff, RZ, 0xc0, !PT ;  /* 0x0000ffff03037812 */ /* 0x008fca00078ec0ff */
[----:B------:R-:W-:-:S05]  /*0080*/  IMAD R0, R3, UR4, R0 ;  /* 0x0000000403007c24 */ /* 0x000fca000f8e0200 */
[----:B--2---:R-:W-:-:S13]  /*0090*/  ISETP.GE.AND P0, PT, R0, UR6, PT ;  /* 0x0000000600007c0c */ /* 0x004fda000bf06270 */
[----:B------:R-:W-:Y:S05]  /*00a0*/  @P0 EXIT ;  /* 0x000000000000094d */ /* 0x000fea0003800000 */
[----:B------:R-:W0:Y:S01]  /*00b0*/  LDC.64 R16, c[0x0][0x388] ;  /* 0x0000e200ff107b82 */ /* 0x000e220000000a00 */
[----:B------:R-:W1:Y:S01]  /*00c0*/  LDCU.64 UR4, c[0x0][0x358] ;  /* 0x00006b00ff0477ac */ /* 0x000e620008000a00 */
[C---:B------:R-:W-:Y:S01]  /*00d0*/  VIADD R4, R0.reuse, UR6 ;  /* 0x0000000600047c36 */ /* 0x040fe20008000000 */
[----:B------:R-:W2:Y:S01]  /*00e0*/  LDCU.64 UR6, c[0x0][0x3a8] ;  /* 0x00007500ff0677ac */ /* 0x000ea20008000a00 */
[----:B------:R-:W3:Y:S01]  /*00f0*/  LDCU UR12, c[0x0][0x3ac] ;  /* 0x00007580ff0c77ac */ /* 0x000ee20008000800 */
[----:B0-----:R-:W-:-:S04]  /*0100*/  IMAD.WIDE R2, R0, 0x4, R16 ;  /* 0x0000000400027825 */ /* 0x001fc800078e0210 */
[----:B------:R-:W-:Y:S01]  /*0110*/  IMAD.WIDE R16, R4, 0x4, R16 ;  /* 0x0000000404107825 */ /* 0x000fe200078e0210 */
[----:B-1----:R-:W4:Y:S05]  /*0120*/  LDG.E R15, desc[UR4][R2.64] ;  /* 0x00000004020f7981 */ /* 0x002f2a000c1e1900 */
[----:B------:R-:W5:Y:S01]  /*0130*/  LDG.E R16, desc[UR4][R16.64] ;  /* 0x0000000410107981 */ /* 0x000f62000c1e1900 */
[----:B------:R-:W-:Y:S01]  /*0140*/  BSSY.RECONVERGENT B0, `(.L_x_0) ;  /* 0x000005c000007945 */ /* 0x000fe20003800200 */
[----:B--2---:R-:W-:Y:S01]  /*0150*/  UISETP.GT.AND UP0, UPT, UR6, URZ, UPT ;  /* 0x000000ff0600728c */ /* 0x004fe2000bf04270 */
[----:B----4-:R-:W-:Y:S01]  /*0160*/  FMUL.FTZ R14, R15, UR7 ;  /* 0x000000070f0e7c20 */ /* 0x010fe20008410000 */
[----:B---3-5:R-:W-:-:S09]  /*0170*/  FMUL.FTZ R13, R16, UR7 ;  /* 0x00000007100d7c20 */ /* 0x028fd20008410000 */
.L_x_6:
[----:B------:R-:W-:Y:S05]  /*0180*/  BRA.U !UP0, `(.L_x_1) ;  /* 0x0000000508507547 */ /* 0x000fea000b800000 */
[----:B------:R-:W0:Y:S01]  /*0190*/  LDC R3, c[0x0][0x3a8] ;  /* 0x0000ea00ff037b82 */ /* 0x000e220000000800 */
[----:B------:R-:W1:Y:S01]  /*01a0*/  LDCU.64 UR8, c[0x0][0x398] ;  /* 0x00007300ff0877ac */ /* 0x000e620008000a00 */
[----:B------:R-:W-:Y:S01]  /*01b0*/  HFMA2 R20, -RZ, RZ, 0, 0 ;  /* 0x00000000ff147431 */ /* 0x000fe200000001ff */
[----:B------:R-:W2:Y:S05]  /*01c0*/  LDCU.64 UR10, c[0x0][0x3a0] ;  /* 0x00007400ff0a77ac */ /* 0x000eaa0008000a00 */
[----:B------:R-:W3:Y:S01]  /*01d0*/  LDC.64 R6, c[0x0][0x3a0] ;  /* 0x0000e800ff067b82 */ /* 0x000ee20000000a00 */
[----:B------:R-:W4:Y:S01]  /*01e0*/  LDCU UR6, c[0x0][0x3a8] ;  /* 0x00007500ff0677ac */ /* 0x000f220008000800 */
[----:B-1----:R-:W-:Y:S01]  /*01f0*/  MOV R10, UR8 ;  /* 0x00000008000a7c02 */ /* 0x002fe20008000f00 */
[----:B------:R-:W-:Y:S01]  /*0200*/  IMAD.U32 R11, RZ, RZ, UR9 ;  /* 0x00000009ff0b7e24 */ /* 0x000fe2000f8e00ff */
[----:B--2---:R-:W-:Y:S01]  /*0210*/  MOV R12, UR10 ;  /* 0x0000000a000c7c02 */ /* 0x004fe20008000f00 */
[----:B------:R-:W-:Y:S01]  /*0220*/  IMAD.U32 R5, RZ, RZ, UR11 ;  /* 0x0000000bff057e24 */ /* 0x000fe2000f8e00ff */
[C---:B0-----:R-:W-:Y:S01]  /*0230*/  IADD3 R8, PT, PT, R3.reuse, R3, RZ ;  /* 0x0000000303087210 */ /* 0x041fe20007ffe0ff */
[----:B---3--:R-:W-:-:S04]  /*0240*/  IMAD.WIDE R6, R3, 0x4, R6 ;  /* 0x0000000403067825 */ /* 0x008fc800078e0206 */
[----:B------:R-:W-:Y:S02]  /*0250*/  IMAD.MOV.U32 R9, RZ, RZ, R7 ;  /* 0x000000ffff097224 */ /* 0x000fe400078e0007 */
[----:B----4-:R-:W-:-:S07]  /*0260*/  IMAD.U32 R7, RZ, RZ, UR6 ;  /* 0x00000006ff077e24 */ /* 0x010fce000f8e00ff */
.L_x_4:
[----:B------:R-:W-:Y:S01]  /*0270*/  IMAD.MOV.U32 R2, RZ, RZ, R6 ;  /* 0x000000ffff027224 */ /* 0x000fe200078e0006 */
[----:B------:R-:W-:-:S05]  /*0280*/  MOV R3, R9 ;  /* 0x0000000900037202 */ /* 0x000fca0000000f00 */
[----:B------:R0:W2:Y:S02]  /*0290*/  LDG.E R18, desc[UR4][R2.64] ;  /* 0x0000000402127981 */ /* 0x0000a4000c1e1900 */
[----:B0-----:R-:W-:Y:S01]  /*02a0*/  IMAD.MOV.U32 R2, RZ, RZ, R12 ;  /* 0x000000ffff027224 */ /* 0x001fe200078e000c */
[----:B------:R-:W-:-:S05]  /*02b0*/  MOV R3, R5 ;  /* 0x0000000500037202 */ /* 0x000fca0000000f00 */
[----:B------:R0:W3:Y:S02]  /*02c0*/  LDG.E R17, desc[UR4][R2.64] ;  /* 0x0000000402117981 */ /* 0x0000e4000c1e1900 */
[----:B0-----:R-:W-:Y:S01]  /*02d0*/  IMAD.MOV.U32 R2, RZ, RZ, R10 ;  /* 0x000000ffff027224 */ /* 0x001fe200078e000a */
[----:B------:R-:W-:-:S05]  /*02e0*/  MOV R3, R11 ;  /* 0x0000000b00037202 */ /* 0x000fca0000000f00 */
[----:B------:R-:W4:Y:S01]  /*02f0*/  LDG.E R19, desc[UR4][R2.64] ;  /* 0x0000000402137981 */ /* 0x000f22000c1e1900 */
[----:B------:R-:W-:Y:S01]  /*0300*/  VIADD R7, R7, 0x1 ;  /* 0x0000000107077836 */ /* 0x000fe20000000000 */
[----:B------:R-:W-:Y:S01]  /*0310*/  IADD3 R6, P4, PT, R6, 0x4, RZ ;  /* 0x0000000406067810 */ /* 0x000fe20007f9e0ff */
[----:B------:R-:W-:Y:S01]  /*0320*/  BSSY.RECONVERGENT B1, `(.L_x_2) ;  /* 0x0000036000017945 */ /* 0x000fe20003800200 */
[----:B------:R-:W-:Y:S02]  /*0330*/  IADD3 R12, P1, PT, R12, 0x4, RZ ;  /* 0x000000040c0c7810 */ /* 0x000fe40007f3e0ff */
[----:B------:R-:W-:Y:S02]  /*0340*/  ISETP.NE.AND P0, PT, R7, R8, PT ;  /* 0x000000080700720c */ /* 0x000fe40003f05270 */
[----:B------:R-:W-:Y:S02]  /*0350*/  IADD3 R10, P2, PT, R10, 0x4, RZ ;  /* 0x000000040a0a7810 */ /* 0x000fe40007f5e0ff */
[----:B------:R-:W-:Y:S01]  /*0360*/  IADD3.X R9, PT, PT, RZ, R9, RZ, P4, !PT ;  /* 0x00000009ff097210 */ /* 0x000fe200027fe4ff */
[----:B--2---:R-:W-:-:S04]  /*0370*/  FADD.FTZ R18, R13, -R18 ;  /* 0x800000120d127221 */ /* 0x004fc80000010000 */
[----:B------:R-:W-:Y:S01]  /*0380*/  FMUL.FTZ R18, R18, R18 ;  /* 0x0000001212127220 */ /* 0x000fe20000410000 */
[----:B---3--:R-:W-:-:S04]  /*0390*/  FADD.FTZ R17, R14, -R17 ;  /* 0x800000110e117221 */ /* 0x008fc80000010000 */
[----:B------:R-:W-:-:S06]  /*03a0*/  FFMA.FTZ R18, R17, R17, R18 ;  /* 0x0000001111127223 */ /* 0x000fcc0000010012 */
[----:B------:R-:W4:Y:S02]  /*03b0*/  MUFU.SQRT R18, R18 ;  /* 0x0000001200127308 */ /* 0x000f240000002000 */
[----:B----4-:R-:W-:-:S13]  /*03c0*/  FSETP.GT.FTZ.AND P3, PT, R19, R18, PT ;  /* 0x000000121300720b */ /* 0x010fda0003f74000 */
[----:B------:R-:W-:Y:S05]  /*03d0*/  @!P3 BRA `(.L_x_3) ;  /* 0x0000000000a8b947 */ /* 0x000fea0003800000 */
[----:B------:R0:W1:Y:S08]  /*03e0*/  F2F.F64.F32 R18, R15 ;  /* 0x0000000f00127310 */ /* 0x0000700000201800 */
[----:B------:R-:W2:Y:S01]  /*03f0*/  F2F.F64.F32 R2, R16 ;  /* 0x0000001000027310 */ /* 0x000ea20000201800 */
[----:B0-----:R-:W-:Y:S01]  /*0400*/  IMAD.MOV.U32 R15, RZ, RZ, 0x41c64e6d ;  /* 0x41c64e6dff0f7424 */ /* 0x001fe200078e00ff */
[----:B-1----:R-:W-:-:S06]  /*0410*/  DMUL R18, R18, 2.14748364800000000000e+09 ;  /* 0x41e0000012127828 */ /* 0x002fcc0000000000 */
[----:B------:R-:W0:Y:S01]  /*0420*/  F2F.F32.F64 R21, R18 ;  /* 0x0000001200157310 */ /* 0x000e220000301000 */
[----:B--2---:R-:W-:-:S07]  /*0430*/  DMUL R2, R2, 2.14748364800000000000e+09 ;  /* 0x41e0000002027828 */ /* 0x004fce0000000000 */
[----:B------:R-:W1:Y:S01]  /*0440*/  F2F.F32.F64 R23, R2 ;  /* 0x0000000200177310 */ /* 0x000e620000301000 */
[----:B0-----:R-:W-:-:S07]  /*0450*/  LOP3.LUT R14, R21, 0x80000000, RZ, 0xc0, !PT ;  /* 0x80000000150e7812 */ /* 0x001fce00078ec0ff */
[----:B------:R-:W0:Y:S01]  /*0460*/  F2F.F32.F64 R13, |R18| ;  /* 0x40000012000d7310 */ /* 0x000e220000301000 */
[----:B------:R-:W-:Y:S02]  /*0470*/  LOP3.LUT R14, R14, 0x3f000000, RZ, 0xfc, !PT ;  /* 0x3f0000000e0e7812 */ /* 0x000fe400078efcff */
[----:B-1----:R-:W-:-:S03]  /*0480*/  LOP3.LUT R20, R23, 0x80000000, RZ, 0xc0, !PT ;  /* 0x8000000017147812 */ /* 0x002fc600078ec0ff */
[----:B------:R-:W-:Y:S02]  /*0490*/  FADD.FTZ R14, R21, R14 ;  /* 0x0000000e150e7221 */ /* 0x000fe40000010000 */
[----:B------:R-:W1:Y:S01]  /*04a0*/  F2F.F32.F64 R17, |R2| ;  /* 0x4000000200117310 */ /* 0x000e620000301000 */
[----:B------:R-:W-:Y:S02]  /*04b0*/  LOP3.LUT R20, R20, 0x3f000000, RZ, 0xfc, !PT ;  /* 0x3f00000014147812 */ /* 0x000fe400078efcff */
[----:B0-----:R-:W-:-:S03]  /*04c0*/  FSETP.GT.FTZ.AND P5, PT, R13, 8388608, PT ;  /* 0x4b0000000d00780b */ /* 0x001fc60003fb4000 */
[----:B------:R-:W-:Y:S02]  /*04d0*/  FADD.FTZ R20, R23, R20 ;  /* 0x0000001417147221 */ /* 0x000fe40000010000 */
[----:B------:R-:W0:Y:S01]  /*04e0*/  FRND.FTZ.TRUNC R14, R14 ;  /* 0x0000000e000e7307 */ /* 0x000e22000021d000 */
[----:B------:R-:W-:Y:S02]  /*04f0*/  FSETP.GEU.FTZ.AND P4, PT, R13, 0.5, PT ;  /* 0x3f0000000d00780b */ /* 0x000fe40003f9e000 */
[----:B-1----:R-:W-:-:S05]  /*0500*/  FSETP.GEU.FTZ.AND P3, PT, R17, 0.5, PT ;  /* 0x3f0000001100780b */ /* 0x002fca0003f7e000 */
[----:B------:R-:W1:Y:S01]  /*0510*/  FRND.FTZ.TRUNC R20, R20 ;  /* 0x0000001400147307 */ /* 0x000e62000021d000 */
[----:B0-----:R-:W-:Y:S02]  /*0520*/  FSEL R13, R21, R14, P5 ;  /* 0x0000000e150d7208 */ /* 0x001fe40002800000 */
[----:B------:R-:W-:-:S05]  /*0530*/  FSETP.GT.FTZ.AND P5, PT, R17, 8388608, PT ;  /* 0x4b0000001100780b */ /* 0x000fca0003fb4000 */
[----:B------:R-:W0:Y:S01]  /*0540*/  @!P4 FRND.FTZ.TRUNC R13, R21 ;  /* 0x00000015000dc307 */ /* 0x000e22000021d000 */
[----:B-1----:R-:W-:Y:S01]  /*0550*/  FSEL R17, R23, R20, P5 ;  /* 0x0000001417117208 */ /* 0x002fe20002800000 */
[----:B------:R-:W-:-:S06]  /*0560*/  HFMA2 R20, -RZ, RZ, 0, 5.9604644775390625e-08 ;  /* 0x00000001ff147431 */ /* 0x000fcc00000001ff */
[----:B------:R-:W1:Y:S08]  /*0570*/  @!P3 FRND.FTZ.TRUNC R17, R23 ;  /* 0x000000170011b307 */ /* 0x000e70000021d000 */
[----:B0-----:R-:W0:Y:S08]  /*0580*/  F2F.F64.F32 R2, R13 ;  /* 0x0000000d00027310 */ /* 0x001e300000201800 */
[----:B-1----:R-:W1:Y:S08]  /*0590*/  F2F.F64.F32 R16, R17 ;  /* 0x0000001100107310 */ /* 0x002e700000201800 */
[----:B0-----:R-:W0:Y:S08]  /*05a0*/  F2I.F64.TRUNC R2, R2 ;  /* 0x0000000200027311 */ /* 0x001e30000030d100 */
[----:B-1----:R-:W1:Y:S01]  /*05b0*/  F2I.F64.TRUNC R16, R16 ;  /* 0x0000001000107311 */ /* 0x002e62000030d100 */
[----:B0-----:R-:W-:-:S05]  /*05c0*/  IMAD R14, R2, R15, 0x3039 ;  /* 0x00003039020e7424 */ /* 0x001fca00078e020f */
[----:B------:R-:W-:Y:S01]  /*05d0*/  IABS R14, R14 ;  /* 0x0000000e000e7213 */ /* 0x000fe20000000000 */
[----:B-1----:R-:W-:-:S05]  /*05e0*/  IMAD R15, R16, R15, 0x3039 ;  /* 0x00003039100f7424 */ /* 0x002fca00078e020f */
[----:B------:R-:W-:Y:S02]  /*05f0*/  IABS R18, R15 ;  /* 0x0000000f00127213 */ /* 0x000fe40000000000 */
[----:B------:R-:W-:-:S03]  /*0600*/  MOV R15, R14 ;  /* 0x0000000e000f7202 */ /* 0x000fc60000000f00 */
[----:B------:R-:W-:Y:S01]  /*0610*/  IMAD.MOV.U32 R14, RZ, RZ, R18 ;  /* 0x000000ffff0e7224 */ /* 0x000fe200078e0012 */
[----:B------:R-:W-:-:S04]  /*0620*/  I2FP.F32.S32 R15, R15 ;  /* 0x0000000f000f7245 */ /* 0x000fc80000201400 */
[----:B------:R-:W-:Y:S01]  /*0630*/  I2FP.F32.S32 R13, R14 ;  /* 0x0000000e000d7245 */ /* 0x000fe20000201400 */
[----:B------:R-:W-:-:S04]  /*0640*/  FMUL.FTZ R15, R15, 4.6566128730773925781e-10 ;  /* 0x300000000f0f7820 */ /* 0x000fc80000410000 */
[----:B------:R-:W-:Y:S01]  /*0650*/  FMUL.FTZ R16, R13, 4.6566128730773925781e-10 ;  /* 0x300000000d107820 */ /* 0x000fe20000410000 */
[----:B------:R-:W-:-:S03]  /*0660*/  FMUL.FTZ R14, R15, UR12 ;  /* 0x0000000c0f0e7c20 */ /* 0x000fc60008410000 */
[----:B------:R-:W-:-:S07]  /*0670*/  FMUL.FTZ R13, R16, UR12 ;  /* 0x0000000c100d7c20 */ /* 0x000fce0008410000 */
.L_x_3:
[----:B------:R-:W-:Y:S05]  /*0680*/  BSYNC.RECONVERGENT B1 ;  /* 0x0000000000017941 */ /* 0x000fea0003800200 */
.L_x_2:
[----:B------:R-:W-:Y:S01]  /*0690*/  IMAD.X R5, RZ, RZ, R5, P1 ;  /* 0x000000ffff057224 */ /* 0x000fe200008e0605 */
[----:B------:R-:W-:Y:S01]  /*06a0*/  IADD3.X R11, PT, PT, RZ, R11, RZ, P2, !PT ;  /* 0x0000000bff0b7210 */ /* 0x000fe200017fe4ff */
[----:B------:R-:W-:Y:S06]  /*06b0*/  @P0 BRA `(.L_x_4) ;  /* 0xfffffff800ec0947 */ /* 0x000fec000383ffff */
[----:B------:R-:W-:Y:S05]  /*06c0*/  BRA `(.L_x_5) ;  /* 0x0000000000047947 */ /* 0x000fea0003800000 */
.L_x_1:
[----:B------:R-:W-:-:S07]  /*06d0*/  IMAD.MOV.U32 R20, RZ, RZ, RZ ;  /* 0x000000ffff147224 */ /* 0x000fce00078e00ff */
.L_x_5:
[----:B------:R-:W-:-:S13]  /*06e0*/  ISETP.NE.AND P0, PT, R20, RZ, PT ;  /* 0x000000ff1400720c */ /* 0x000fda0003f05270 */
[----:B------:R-:W-:Y:S05]  /*06f0*/  @P0 BRA `(.L_x_6) ;  /* 0xfffffff800a00947 */ /* 0x000fea000383ffff */
[----:B------:R-:W-:Y:S05]  /*0700*/  BSYNC.RECONVERGENT B0 ;  /* 0x0000000000007941 */ /* 0x000fea0003800200 */
.L_x_0:
[----:B------:R-:W0:Y:S02]  /*0710*/  LDC.64 R6, c[0x0][0x380] ;  /* 0x0000e000ff067b82 */ /* 0x000e240000000a00 */
[----:B0-----:R-:W-:-:S04]  /*0720*/  IMAD.WIDE R2, R0, 0x4, R6 ;  /* 0x0000000400027825 */ /* 0x001fc800078e0206 */
[----:B------:R-:W-:Y:S01]  /*0730*/  IMAD.WIDE R4, R4, 0x4, R6 ;  /* 0x0000000404047825 */ /* 0x000fe200078e0206 */
[----:B------:R-:W-:Y:S04]  /*0740*/  STG.E desc[UR4][R2.64], R14 ;  /* 0x0000000e02007986 */ /* 0x000fe8000c101904 */
[----:B------:R-:W-:Y:S01]  /*0750*/  STG.E desc[UR4][R4.64], R13 ;  /* 0x0000000d04007986 */ /* 0x000fe2000c101904 */
[----:B------:R-:W-:Y:S05]  /*0760*/  EXIT ;  /* 0x000000000000794d */ /* 0x000fea0003800000 */
.L_x_7:
[----:B------:R-:W-:-:S00]  /*0770*/  BRA `(.L_x_7) ;  /* 0xfffffffc00fc7947 */ /* 0x000fc0000383ffff */
[----:B------:R-:W-:-:S00]  /*0780*/  NOP ;  /* 0x0000000000007918 */ /* 0x000fc00000000000 */
[----:B------:R-:W-:-:S00]  /*0790*/  NOP ;  /* 0x0000000000007918 */ /* 0x000fc00000000000 */
[----:B------:R-:W-:-:S00]  /*07a0*/  NOP ;  /* 0x0000000000007918 */ /* 0x000fc00000000000 */
[----:B------:R-:W-:-:S00]  /*07b0*/  NOP ;  /* 0x0000000000007918 */ /* 0x000fc00000000000 */
[----:B------:R-:W-:-:S00]  /*07c0*/  NOP ;  /* 0x0000000000007918 */ /* 0x000fc00000000000 */
[----:B------:R-:W-:-:S00]  /*07d0*/  NOP ;  /* 0x0000000000007918 */ /* 0x000fc00000000000 */
[----:B------:R-:W-:-:S00]  /*07e0*/  NOP ;  /* 0x0000000000007918 */ /* 0x000fc00000000000 */
[----:B------:R-:W-:-:S00]  /*07f0*/  NOP ;  /* 0x0000000000007918 */ /* 0x000fc00000000000 */
.L_x_8:


//--------------------- .nv.shared.reserved.0     --------------------------
	.section	.nv.shared.reserved.0,"aw",@nobits
	.weak		__nv_reservedSMEM_offset_0_alias
	.size		__nv_reservedSMEM_offset_0_alias, 0, 64
	.other		__nv_reservedSMEM_offset_0_alias,@"STO_CUDA_RESERVED_SHARED STV_DEFAULT"
__nv_reservedSMEM_offset_0_alias:
	.zero		0
	.zero		64


//--------------------- .nv.constant0._Z10mcSeed_extPfS_S_S_S_iffi --------------------------
	.section	.nv.constant0._Z10mcSeed_extPfS_S_S_S_iffi,"a",@progbits
	.sectionflags	@""
	.align	4
.nv.constant0._Z10mcSeed_extPfS_S_S_S_iffi:
	.zero		952


//--------------------- SYMBOLS --------------------------

	.type		.nv.reservedSmem.offset0,@object
	.size		.nv.reservedSmem.offset0,0x4
